//
// Generated by NVIDIA NVVM Compiler
//
// Compiler Build ID: CL-36424714
// Cuda compilation tools, release 13.0, V13.0.88
// Based on NVVM 20.0.0
//

.version 9.0
.target sm_100
.address_size 64

	// .globl	_Z24oddEvenTranspositionSortPii

.visible .entry _Z24oddEvenTranspositionSortPii(
	.param .u64 .ptr .align 1 _Z24oddEvenTranspositionSortPii_param_0,
	.param .u32 _Z24oddEvenTranspositionSortPii_param_1
)
{
	.reg .pred 	%p<25>;
	.reg .b32 	%r<38>;
	.reg .b64 	%rd<5>;

	ld.param.u64 	%rd2, [_Z24oddEvenTranspositionSortPii_param_0];
	ld.param.u32 	%r24, [_Z24oddEvenTranspositionSortPii_param_1];
	setp.lt.s32 	%p3, %r24, 1;
	@%p3 bra 	$L__BB0_26;
	mov.u32 	%r26, %tid.x;
	mov.u32 	%r27, %ntid.x;
	mov.u32 	%r28, %ctaid.x;
	mad.lo.s32 	%r29, %r28, %r27, %r26;
	cvta.to.global.u64 	%rd3, %rd2;
	and.b32  	%r31, %r29, 1;
	setp.eq.b32 	%p4, %r31, 1;
	add.s32 	%r32, %r29, 1;
	setp.lt.s32 	%p5, %r32, %r24;
	and.pred  	%p1, %p4, %p5;
	mul.wide.s32 	%rd4, %r29, 4;
	add.s64 	%rd1, %rd3, %rd4;
	setp.eq.s32 	%p6, %r31, 0;
	and.pred  	%p2, %p6, %p5;
	and.b32  	%r1, %r24, 3;
	setp.lt.u32 	%p7, %r24, 4;
	mov.b32 	%r37, 0;
	@%p7 bra 	$L__BB0_16;
	and.b32  	%r37, %r24, 2147483644;
	neg.s32 	%r34, %r37;
	not.pred 	%p8, %p2;
$L__BB0_3:
	@%p8 bra 	$L__BB0_6;
	ld.global.u32 	%r5, [%rd1];
	ld.global.u32 	%r6, [%rd1+4];
	setp.le.s32 	%p9, %r5, %r6;
	@%p9 bra 	$L__BB0_6;
	st.global.u32 	[%rd1], %r6;
	st.global.u32 	[%rd1+4], %r5;
$L__BB0_6:
	bar.sync 	0;
	not.pred 	%p10, %p1;
	@%p10 bra 	$L__BB0_9;
	ld.global.u32 	%r7, [%rd1];
	ld.global.u32 	%r8, [%rd1+4];
	setp.le.s32 	%p11, %r7, %r8;
	@%p11 bra 	$L__BB0_9;
	st.global.u32 	[%rd1], %r8;
	st.global.u32 	[%rd1+4], %r7;
$L__BB0_9:
	bar.sync 	0;
	@%p8 bra 	$L__BB0_12;
	ld.global.u32 	%r9, [%rd1];
	ld.global.u32 	%r10, [%rd1+4];
	setp.le.s32 	%p13, %r9, %r10;
	@%p13 bra 	$L__BB0_12;
	st.global.u32 	[%rd1], %r10;
	st.global.u32 	[%rd1+4], %r9;
$L__BB0_12:
	bar.sync 	0;
	@%p10 bra 	$L__BB0_15;
	ld.global.u32 	%r11, [%rd1];
	ld.global.u32 	%r12, [%rd1+4];
	setp.le.s32 	%p15, %r11, %r12;
	@%p15 bra 	$L__BB0_15;
	st.global.u32 	[%rd1], %r12;
	st.global.u32 	[%rd1+4], %r11;
$L__BB0_15:
	bar.sync 	0;
	add.s32 	%r34, %r34, 4;
	setp.ne.s32 	%p16, %r34, 0;
	@%p16 bra 	$L__BB0_3;
$L__BB0_16:
	setp.eq.s32 	%p17, %r1, 0;
	@%p17 bra 	$L__BB0_26;
	neg.s32 	%r36, %r1;
	not.pred 	%p22, %p2;
	not.pred 	%p20, %p1;
$L__BB0_18:
	.pragma "nounroll";
	and.b32  	%r33, %r37, 1;
	setp.eq.b32 	%p18, %r33, 1;
	not.pred 	%p19, %p18;
	@%p19 bra 	$L__BB0_22;
	@%p20 bra 	$L__BB0_25;
	ld.global.u32 	%r18, [%rd1];
	ld.global.u32 	%r19, [%rd1+4];
	setp.le.s32 	%p21, %r18, %r19;
	@%p21 bra 	$L__BB0_25;
	st.global.u32 	[%rd1], %r19;
	st.global.u32 	[%rd1+4], %r18;
	bra.uni 	$L__BB0_25;
$L__BB0_22:
	@%p22 bra 	$L__BB0_25;
	ld.global.u32 	%r20, [%rd1];
	ld.global.u32 	%r21, [%rd1+4];
	setp.le.s32 	%p23, %r20, %r21;
	@%p23 bra 	$L__BB0_25;
	st.global.u32 	[%rd1], %r21;
	st.global.u32 	[%rd1+4], %r20;
$L__BB0_25:
	bar.sync 	0;
	add.s32 	%r37, %r37, 1;
	add.s32 	%r36, %r36, 1;
	setp.ne.s32 	%p24, %r36, 0;
	@%p24 bra 	$L__BB0_18;
$L__BB0_26:
	ret;

}


// ===== COMPILED SASS (sm_100) =====

	.target	sm_100

	.elftype	@"ET_EXEC"


//--------------------- .note.nv.tkinfo           --------------------------
	.section	.note.nv.tkinfo,"",@"SHT_NOTE"
	.sectionflags	@"SHF_NOTE_NV_TKINFO"
	.tkinfo
        /*0018*/ 	.word	0x00000002
        /*0030*/ 	.string	""
        /*0030*/ 	.string	"ptxas"
        /*0030*/ 	.string	"Cuda compilation tools, release 13.0, V13.0.88"
        /*0030*/ 	.string	"Build cuda_13.0.r13.0/compiler.36424714_0"
        /*0030*/ 	.string	"-arch sm_100 -m 64 "



//--------------------- .note.nv.cuinfo           --------------------------
	.section	.note.nv.cuinfo,"",@"SHT_NOTE"
	.sectionflags	@"SHF_NOTE_NV_CUINFO"
        /*0018*/ 	.short	0x0002
        /*001a*/ 	.short	0x0064
        /*001c*/ 	.short	0x0082
	.zero		2


//--------------------- .nv.info                  --------------------------
	.section	.nv.info,"",@"SHT_CUDA_INFO"
	.align	4


	//----- nvinfo : EIATTR_REGCOUNT
	.align		4
        /*0000*/ 	.byte	0x04, 0x2f
        /*0002*/ 	.short	(.L_1 - .L_0)
	.align		4
.L_0:
        /*0004*/ 	.word	index@(_Z24oddEvenTranspositionSortPii)
        /*0008*/ 	.word	0x0000000a


	//----- nvinfo : EIATTR_FRAME_SIZE
	.align		4
.L_1:
        /*000c*/ 	.byte	0x04, 0x11
        /*000e*/ 	.short	(.L_3 - .L_2)
	.align		4
.L_2:
        /*0010*/ 	.word	index@(_Z24oddEvenTranspositionSortPii)
        /*0014*/ 	.word	0x00000000


	//----- nvinfo : EIATTR_MIN_STACK_SIZE
	.align		4
.L_3:
        /*0018*/ 	.byte	0x04, 0x12
        /*001a*/ 	.short	(.L_5 - .L_4)
	.align		4
.L_4:
        /*001c*/ 	.word	index@(_Z24oddEvenTranspositionSortPii)
        /*0020*/ 	.word	0x00000000
.L_5:


//--------------------- .nv.compat                --------------------------
	.section	.nv.compat,"",@"SHT_CUDA_COMPAT_INFO"
	.align	4
        /*0000*/ 	.byte	0x02, 0x09, 0x00, 0x00, 0x02, 0x02, 0x01, 0x00, 0x02, 0x05, 0x05, 0x00, 0x03, 0x07, 0x01, 0x01
        /*0010*/ 	.byte	0x02, 0x03, 0x00, 0x00, 0x02, 0x06, 0x01, 0x00, 0x04, 0x0b, 0x08, 0x00, 0x09, 0x00, 0x00, 0x00
        /*0020*/ 	.byte	0x00, 0x00, 0x00, 0x00


//--------------------- .nv.info._Z24oddEvenTranspositionSortPii --------------------------
	.section	.nv.info._Z24oddEvenTranspositionSortPii,"",@"SHT_CUDA_INFO"
	.sectionflags	@""
	.align	4


	//----- nvinfo : EIATTR_CUDA_API_VERSION
	.align		4
        /*0000*/ 	.byte	0x04, 0x37
        /*0002*/ 	.short	(.L_7 - .L_6)
.L_6:
        /*0004*/ 	.word	0x00000082


	//----- nvinfo : EIATTR_KPARAM_INFO
	.align		4
.L_7:
        /*0008*/ 	.byte	0x04, 0x17
        /*000a*/ 	.short	(.L_9 - .L_8)
.L_8:
        /*000c*/ 	.word	0x00000000
        /*0010*/ 	.short	0x0001
        /*0012*/ 	.short	0x0008
        /*0014*/ 	.byte	0x00, 0xf0, 0x11, 0x00


	//----- nvinfo : EIATTR_KPARAM_INFO
	.align		4
.L_9:
        /*0018*/ 	.byte	0x04, 0x17
        /*001a*/ 	.short	(.L_11 - .L_10)
.L_10:
        /*001c*/ 	.word	0x00000000
        /*0020*/ 	.short	0x0000
        /*0022*/ 	.short	0x0000
        /*0024*/ 	.byte	0x00, 0xf5, 0x21, 0x00


	//----- nvinfo : EIATTR_SPARSE_MMA_MASK
	.align		4
.L_11:
        /*0028*/ 	.byte	0x03, 0x50
        /*002a*/ 	.short	0x0000


	//----- nvinfo : EIATTR_MAXREG_COUNT
	.align		4
        /*002c*/ 	.byte	0x03, 0x1b
        /*002e*/ 	.short	0x00ff


	//----- nvinfo : EIATTR_NUM_BARRIERS
	.align		4
        /*0030*/ 	.byte	0x02, 0x4c
        /*0032*/ 	.byte	0x01
	.zero		1


	//----- nvinfo : EIATTR_MERCURY_ISA_VERSION
	.align		4
        /*0034*/ 	.byte	0x03, 0x5f
        /*0036*/ 	.short	0x0101


	//----- nvinfo : EIATTR_VRC_CTA_INIT_COUNT
	.align		4
        /*0038*/ 	.byte	0x02, 0x4a
	.zero		1
	.zero		1


	//----- nvinfo : EIATTR_EXIT_INSTR_OFFSETS
	.align		4
        /*003c*/ 	.byte	0x04, 0x1c
        /*003e*/ 	.short	(.L_13 - .L_12)


	//   ....[0]....
.L_12:
        /*0040*/ 	.word	0x00000030


	//   ....[1]....
        /*0044*/ 	.word	0x000003e0


	//   ....[2]....
        /*0048*/ 	.word	0x00000580


	//----- nvinfo : EIATTR_CRS_STACK_SIZE
	.align		4
.L_13:
        /*004c*/ 	.byte	0x04, 0x1e
        /*004e*/ 	.short	(.L_15 - .L_14)
.L_14:
        /*0050*/ 	.word	0x00000000


	//----- nvinfo : EIATTR_CBANK_PARAM_SIZE
	.align		4
.L_15:
        /*0054*/ 	.byte	0x03, 0x19
        /*0056*/ 	.short	0x000c


	//----- nvinfo : EIATTR_PARAM_CBANK
	.align		4
        /*0058*/ 	.byte	0x04, 0x0a
        /*005a*/ 	.short	(.L_17 - .L_16)
	.align		4
.L_16:
        /*005c*/ 	.word	index@(.nv.constant0._Z24oddEvenTranspositionSortPii)
        /*0060*/ 	.short	0x0380
        /*0062*/ 	.short	0x000c


	//----- nvinfo : EIATTR_SW_WAR
	.align		4
.L_17:
        /*0064*/ 	.byte	0x04, 0x36
        /*0066*/ 	.short	(.L_19 - .L_18)
.L_18:
        /*0068*/ 	.word	0x00000008
.L_19:


//--------------------- .nv.callgraph             --------------------------
	.section	.nv.callgraph,"",@"SHT_CUDA_CALLGRAPH"
	.align	4
	.sectionentsize	8
	.align		4
        /*0000*/ 	.word	0x00000000
	.align		4
        /*0004*/ 	.word	0xffffffff
	.align		4
        /*0008*/ 	.word	0x00000000
	.align		4
        /*000c*/ 	.word	0xfffffffe
	.align		4
        /*0010*/ 	.word	0x00000000
	.align		4
        /*0014*/ 	.word	0xfffffffd
	.align		4
        /*0018*/ 	.word	0x00000000
	.align		4
        /*001c*/ 	.word	0xfffffffc


//--------------------- .text._Z24oddEvenTranspositionSortPii --------------------------
	.section	.text._Z24oddEvenTranspositionSortPii,"ax",@progbits
	.align	128
        .global         _Z24oddEvenTranspositionSortPii
        .type           _Z24oddEvenTranspositionSortPii,@function
        .size           _Z24oddEvenTranspositionSortPii,(.L_x_15 - _Z24oddEvenTranspositionSortPii)
        .other          _Z24oddEvenTranspositionSortPii,@"STO_CUDA_ENTRY STV_DEFAULT"
_Z24oddEvenTranspositionSortPii:
.text._Z24oddEvenTranspositionSortPii:
[----:B------:R-:W-:Y:S08]  /*0000*/  LDC R1, c[0x0][0x37c] ;  /* 0x0000df00ff017b82 */ /* 0x000ff00000000800 */
[----:B------:R-:W0:Y:S02]  /*0010*/  LDC R7, c[0x0][0x388] ;  /* 0x0000e200ff077b82 */ /* 0x000e240000000800 */
[----:B0-----:R-:W-:-:S13]  /*0020*/  ISETP.GE.AND P0, PT, R7, 0x1, PT ;  /* 0x000000010700780c */ /* 0x001fda0003f06270 */
[----:B------:R-:W-:Y:S05]  /*0030*/  @!P0 EXIT ;  /* 0x000000000000894d */ /* 0x000fea0003800000 */
[----:B------:R-:W0:Y:S01]  /*0040*/  S2R R5, SR_TID.X ;  /* 0x0000000000057919 */ /* 0x000e220000002100 */
[----:B------:R-:W0:Y:S01]  /*0050*/  LDCU UR4, c[0x0][0x360] ;  /* 0x00006c00ff0477ac */ /* 0x000e220008000800 */
[----:B------:R-:W1:Y:S01]  /*0060*/  LDC.64 R2, c[0x0][0x380] ;  /* 0x0000e000ff027b82 */ /* 0x000e620000000a00 */
[----:B------:R-:W-:Y:S01]  /*0070*/  ISETP.GE.U32.AND P2, PT, R7, 0x4, PT ;  /* 0x000000040700780c */ /* 0x000fe20003f46070 */
[----:B------:R-:W0:Y:S02]  /*0080*/  S2R R0, SR_CTAID.X ;  /* 0x0000000000007919 */ /* 0x000e240000002500 */
[----:B0-----:R-:W-:Y:S01]  /*0090*/  IMAD R5, R0, UR4, R5 ;  /* 0x0000000400057c24 */ /* 0x001fe2000f8e0205 */
[----:B------:R-:W0:Y:S03]  /*00a0*/  LDCU.64 UR4, c[0x0][0x358] ;  /* 0x00006b00ff0477ac */ /* 0x000e260008000a00 */
[C---:B------:R-:W-:Y:S01]  /*00b0*/  VIADD R0, R5.reuse, 0x1 ;  /* 0x0000000105007836 */ /* 0x040fe20000000000 */
[C---:B------:R-:W-:Y:S01]  /*00c0*/  LOP3.LUT P0, R4, R5.reuse, 0x1, RZ, 0xc0, !PT ;  /* 0x0000000105047812 */ /* 0x040fe2000780c0ff */
[----:B-1----:R-:W-:-:S03]  /*00d0*/  IMAD.WIDE R2, R5, 0x4, R2 ;  /* 0x0000000405027825 */ /* 0x002fc600078e0202 */
[CC--:B------:R-:W-:Y:S02]  /*00e0*/  ISETP.GE.AND P1, PT, R0.reuse, R7.reuse, PT ;  /* 0x000000070000720c */ /* 0x0c0fe40003f26270 */
[----:B------:R-:W-:Y:S02]  /*00f0*/  ISETP.LT.AND P0, PT, R0, R7, !P0 ;  /* 0x000000070000720c */ /* 0x000fe40004701270 */
[----:B------:R-:W-:Y:S01]  /*0100*/  ISETP.EQ.U32.AND P1, PT, R4, 0x1, !P1 ;  /* 0x000000010400780c */ /* 0x000fe20004f22070 */
[----:B------:R-:W-:Y:S01]  /*0110*/  IMAD.MOV.U32 R4, RZ, RZ, RZ ;  /* 0x000000ffff047224 */ /* 0x000fe200078e00ff */
[----:B------:R-:W-:Y:S01]  /*0120*/  LOP3.LUT R0, R7, 0x3, RZ, 0xc0, !PT ;  /* 0x0000000307007812 */ /* 0x000fe200078ec0ff */
[----:B0-----:R-:W-:Y:S10]  /*0130*/  @!P2 BRA `(.L_x_0) ;  /* 0x0000000000a4a947 */ /* 0x001ff40003800000 */
[----:B------:R-:W-:-:S05]  /*0140*/  LOP3.LUT R4, R7, 0x7ffffffc, RZ, 0xc0, !PT ;  /* 0x7ffffffc07047812 */ /* 0x000fca00078ec0ff */
[----:B------:R-:W-:-:S07]  /*0150*/  IMAD.MOV R7, RZ, RZ, -R4 ;  /* 0x000000ffff077224 */ /* 0x000fce00078e0a04 */
.L_x_9:
[----:B------:R-:W-:Y:S04]  /*0160*/  BSSY.RECONVERGENT B0, `(.L_x_1) ;  /* 0x0000007000007945 */ /* 0x000fe80003800200 */
[----:B0123--:R-:W-:Y:S05]  /*0170*/  @!P0 BRA `(.L_x_2) ;  /* 0x0000000000148947 */ /* 0x00ffea0003800000 */
[----:B------:R-:W2:Y:S04]  /*0180*/  LDG.E R5, desc[UR4][R2.64] ;  /* 0x0000000402057981 */ /* 0x000ea8000c1e1900 */
[----:B------:R-:W2:Y:S02]  /*0190*/  LDG.E R6, desc[UR4][R2.64+0x4] ;  /* 0x0000040402067981 */ /* 0x000ea4000c1e1900 */
[----:B--2---:R-:W-:-:S13]  /*01a0*/  ISETP.GT.AND P2, PT, R5, R6, PT ;  /* 0x000000060500720c */ /* 0x004fda0003f44270 */
[----:B------:R0:W-:Y:S04]  /*01b0*/  @P2 STG.E desc[UR4][R2.64], R6 ;  /* 0x0000000602002986 */ /* 0x0001e8000c101904 */
[----:B------:R0:W-:Y:S02]  /*01c0*/  @P2 STG.E desc[UR4][R2.64+0x4], R5 ;  /* 0x0000040502002986 */ /* 0x0001e4000c101904 */
.L_x_2:
[----:B------:R-:W-:Y:S05]  /*01d0*/  BSYNC.RECONVERGENT B0 ;  /* 0x0000000000007941 */ /* 0x000fea0003800200 */
.L_x_1:
[----:B------:R-:W-:Y:S06]  /*01e0*/  BAR.SYNC.DEFER_BLOCKING 0x0 ;  /* 0x0000000000007b1d */ /* 0x000fec0000010000 */
[----:B------:R-:W-:Y:S04]  /*01f0*/  BSSY.RECONVERGENT B0, `(.L_x_3) ;  /* 0x0000007000007945 */ /* 0x000fe80003800200 */
[----:B------:R-:W-:Y:S05]  /*0200*/  @!P1 BRA `(.L_x_4) ;  /* 0x0000000000149947 */ /* 0x000fea0003800000 */
[----:B0-----:R-:W2:Y:S04]  /*0210*/  LDG.E R5, desc[UR4][R2.64] ;  /* 0x0000000402057981 */ /* 0x001ea8000c1e1900 */
[----:B------:R-:W2:Y:S02]  /*0220*/  LDG.E R6, desc[UR4][R2.64+0x4] ;  /* 0x0000040402067981 */ /* 0x000ea4000c1e1900 */
[----:B--2---:R-:W-:-:S13]  /*0230*/  ISETP.GT.AND P2, PT, R5, R6, PT ;  /* 0x000000060500720c */ /* 0x004fda0003f44270 */
[----:B------:R1:W-:Y:S04]  /*0240*/  @P2 STG.E desc[UR4][R2.64], R6 ;  /* 0x0000000602002986 */ /* 0x0003e8000c101904 */
[----:B------:R1:W-:Y:S02]  /*0250*/  @P2 STG.E desc[UR4][R2.64+0x4], R5 ;  /* 0x0000040502002986 */ /* 0x0003e4000c101904 */
.L_x_4:
[----:B------:R-:W-:Y:S05]  /*0260*/  BSYNC.RECONVERGENT B0 ;  /* 0x0000000000007941 */ /* 0x000fea0003800200 */
.L_x_3:
[----:B------:R-:W-:Y:S06]  /*0270*/  BAR.SYNC.DEFER_BLOCKING 0x0 ;  /* 0x0000000000007b1d */ /* 0x000fec0000010000 */
[----:B------:R-:W-:Y:S04]  /*0280*/  BSSY.RECONVERGENT B0, `(.L_x_5) ;  /* 0x0000007000007945 */ /* 0x000fe80003800200 */
[----:B------:R-:W-:Y:S05]  /*0290*/  @!P0 BRA `(.L_x_6) ;  /* 0x0000000000148947 */ /* 0x000fea0003800000 */
[----:B01----:R-:W2:Y:S04]  /*02a0*/  LDG.E R5, desc[UR4][R2.64] ;  /* 0x0000000402057981 */ /* 0x003ea8000c1e1900 */
[----:B------:R-:W2:Y:S02]  /*02b0*/  LDG.E R6, desc[UR4][R2.64+0x4] ;  /* 0x0000040402067981 */ /* 0x000ea4000c1e1900 */
[----:B--2---:R-:W-:-:S13]  /*02c0*/  ISETP.GT.AND P2, PT, R5, R6, PT ;  /* 0x000000060500720c */ /* 0x004fda0003f44270 */
[----:B------:R2:W-:Y:S04]  /*02d0*/  @P2 STG.E desc[UR4][R2.64], R6 ;  /* 0x0000000602002986 */ /* 0x0005e8000c101904 */
[----:B------:R2:W-:Y:S02]  /*02e0*/  @P2 STG.E desc[UR4][R2.64+0x4], R5 ;  /* 0x0000040502002986 */ /* 0x0005e4000c101904 */
.L_x_6:
[----:B------:R-:W-:Y:S05]  /*02f0*/  BSYNC.RECONVERGENT B0 ;  /* 0x0000000000007941 */ /* 0x000fea0003800200 */
.L_x_5:
[----:B------:R-:W-:Y:S01]  /*0300*/  VIADD R7, R7, 0x4 ;  /* 0x0000000407077836 */ /* 0x000fe20000000000 */
[----:B------:R-:W-:Y:S04]  /*0310*/  BAR.SYNC.DEFER_BLOCKING 0x0 ;  /* 0x0000000000007b1d */ /* 0x000fe80000010000 */
[----:B------:R-:W-:Y:S02]  /*0320*/  ISETP.NE.AND P3, PT, R7, RZ, PT ;  /* 0x000000ff0700720c */ /* 0x000fe40003f65270 */
[----:B------:R-:W-:Y:S04]  /*0330*/  BSSY.RECONVERGENT B0, `(.L_x_7) ;  /* 0x0000007000007945 */ /* 0x000fe80003800200 */
[----:B------:R-:W-:Y:S07]  /*0340*/  @!P1 BRA `(.L_x_8) ;  /* 0x0000000000149947 */ /* 0x000fee0003800000 */
[----:B012---:R-:W2:Y:S04]  /*0350*/  LDG.E R5, desc[UR4][R2.64] ;  /* 0x0000000402057981 */ /* 0x007ea8000c1e1900 */
[----:B------:R-:W2:Y:S02]  /*0360*/  LDG.E R6, desc[UR4][R2.64+0x4] ;  /* 0x0000040402067981 */ /* 0x000ea4000c1e1900 */
[----:B--2---:R-:W-:-:S13]  /*0370*/  ISETP.GT.AND P2, PT, R5, R6, PT ;  /* 0x000000060500720c */ /* 0x004fda0003f44270 */
[----:B------:R3:W-:Y:S04]  /*0380*/  @P2 STG.E desc[UR4][R2.64], R6 ;  /* 0x0000000602002986 */ /* 0x0007e8000c101904 */
[----:B------:R3:W-:Y:S02]  /*0390*/  @P2 STG.E desc[UR4][R2.64+0x4], R5 ;  /* 0x0000040502002986 */ /* 0x0007e4000c101904 */
.L_x_8:
[----:B------:R-:W-:Y:S05]  /*03a0*/  BSYNC.RECONVERGENT B0 ;  /* 0x0000000000007941 */ /* 0x000fea0003800200 */
.L_x_7:
[----:B------:R-:W-:Y:S06]  /*03b0*/  BAR.SYNC.DEFER_BLOCKING 0x0 ;  /* 0x0000000000007b1d */ /* 0x000fec0000010000 */
[----:B------:R-:W-:Y:S05]  /*03c0*/  @P3 BRA `(.L_x_9) ;  /* 0xfffffffc00643947 */ /* 0x000fea000383ffff */
.L_x_0:
[----:B------:R-:W-:-:S13]  /*03d0*/  ISETP.NE.AND P2, PT, R0, RZ, PT ;  /* 0x000000ff0000720c */ /* 0x000fda0003f45270 */
[----:B------:R-:W-:Y:S05]  /*03e0*/  @!P2 EXIT ;  /* 0x000000000000a94d */ /* 0x000fea0003800000 */
[----:B------:R-:W-:-:S07]  /*03f0*/  IMAD.MOV R0, RZ, RZ, -R0 ;  /* 0x000000ffff007224 */ /* 0x000fce00078e0a00 */
.L_x_13:
[----:B0123--:R-:W-:Y:S01]  /*0400*/  LOP3.LUT R5, R4, 0x1, RZ, 0xc0, !PT ;  /* 0x0000000104057812 */ /* 0x00ffe200078ec0ff */
[----:B------:R-:W-:Y:S01]  /*0410*/  VIADD R0, R0, 0x1 ;  /* 0x0000000100007836 */ /* 0x000fe20000000000 */
[----:B------:R-:W-:Y:S02]  /*0420*/  BSSY.RECONVERGENT B0, `(.L_x_10) ;  /* 0x0000012000007945 */ /* 0x000fe40003800200 */
[----:B------:R-:W-:Y:S02]  /*0430*/  ISETP.NE.U32.AND P3, PT, R5, 0x1, PT ;  /* 0x000000010500780c */ /* 0x000fe40003f65070 */
[----:B------:R-:W-:-:S11]  /*0440*/  ISETP.NE.AND P2, PT, R0, RZ, PT ;  /* 0x000000ff0000720c */ /* 0x000fd60003f45270 */
[----:B------:R-:W-:Y:S05]  /*0450*/  @P3 BRA `(.L_x_11) ;  /* 0x0000000000203947 */ /* 0x000fea0003800000 */
[----:B------:R-:W-:Y:S05]  /*0460*/  @!P1 BRA `(.L_x_12) ;  /* 0x0000000000349947 */ /* 0x000fea0003800000 */
[----:B------:R-:W2:Y:S04]  /*0470*/  LDG.E R5, desc[UR4][R2.64] ;  /* 0x0000000402057981 */ /* 0x000ea8000c1e1900 */
[----:B------:R-:W2:Y:S02]  /*0480*/  LDG.E R6, desc[UR4][R2.64+0x4] ;  /* 0x0000040402067981 */ /* 0x000ea4000c1e1900 */
[----:B--2---:R-:W-:-:S13]  /*0490*/  ISETP.GT.AND P3, PT, R5, R6, PT ;  /* 0x000000060500720c */ /* 0x004fda0003f64270 */
[----:B------:R-:W-:Y:S05]  /*04a0*/  @!P3 BRA `(.L_x_12) ;  /* 0x000000000024b947 */ /* 0x000fea0003800000 */
[----:B------:R0:W-:Y:S04]  /*04b0*/  STG.E desc[UR4][R2.64], R6 ;  /* 0x0000000602007986 */ /* 0x0001e8000c101904 */
[----:B------:R0:W-:Y:S01]  /*04c0*/  STG.E desc[UR4][R2.64+0x4], R5 ;  /* 0x0000040502007986 */ /* 0x0001e2000c101904 */
[----:B------:R-:W-:Y:S05]  /*04d0*/  BRA `(.L_x_12) ;  /* 0x0000000000187947 */ /* 0x000fea0003800000 */
.L_x_11:
[----:B------:R-:W-:Y:S05]  /*04e0*/  @!P0 BRA `(.L_x_12) ;  /* 0x0000000000148947 */ /* 0x000fea0003800000 */
[----:B------:R-:W2:Y:S04]  /*04f0*/  LDG.E R5, desc[UR4][R2.64] ;  /* 0x0000000402057981 */ /* 0x000ea8000c1e1900 */
[----:B------:R-:W2:Y:S02]  /*0500*/  LDG.E R6, desc[UR4][R2.64+0x4] ;  /* 0x0000040402067981 */ /* 0x000ea4000c1e1900 */
[----:B--2---:R-:W-:-:S13]  /*0510*/  ISETP.GT.AND P3, PT, R5, R6, PT ;  /* 0x000000060500720c */ /* 0x004fda0003f64270 */
[----:B------:R1:W-:Y:S04]  /*0520*/  @P3 STG.E desc[UR4][R2.64], R6 ;  /* 0x0000000602003986 */ /* 0x0003e8000c101904 */
[----:B------:R1:W-:Y:S02]  /*0530*/  @P3 STG.E desc[UR4][R2.64+0x4], R5 ;  /* 0x0000040502003986 */ /* 0x0003e4000c101904 */
.L_x_12:
[----:B------:R-:W-:Y:S05]  /*0540*/  BSYNC.RECONVERGENT B0 ;  /* 0x0000000000007941 */ /* 0x000fea0003800200 */
.L_x_10:
[----:B------:R-:W-:Y:S01]  /*0550*/  BAR.SYNC.DEFER_BLOCKING 0x0 ;  /* 0x0000000000007b1d */ /* 0x000fe20000010000 */
[----:B------:R-:W-:-:S05]  /*0560*/  VIADD R4, R4, 0x1 ;  /* 0x0000000104047836 */ /* 0x000fca0000000000 */
[----:B------:R-:W-:Y:S05]  /*0570*/  @P2 BRA `(.L_x_13) ;  /* 0xfffffffc00a02947 */ /* 0x000fea000383ffff */
[----:B------:R-:W-:Y:S05]  /*0580*/  EXIT ;  /* 0x000000000000794d */ /* 0x000fea0003800000 */
.L_x_14:
[----:B------:R-:W-:-:S00]  /*0590*/  BRA `(.L_x_14) ;  /* 0xfffffffc00fc7947 */ /* 0x000fc0000383ffff */
[----:B------:R-:W-:-:S00]  /*05a0*/  NOP ;  /* 0x0000000000007918 */ /* 0x000fc00000000000 */
        /* <DEDUP_REMOVED lines=13> */
.L_x_15:


//--------------------- .nv.shared.reserved.0     --------------------------
	.section	.nv.shared.reserved.0,"aw",@nobits
	.weak		__nv_reservedSMEM_offset_0_alias
	.size		__nv_reservedSMEM_offset_0_alias, 0, 64
	.other		__nv_reservedSMEM_offset_0_alias,@"STO_CUDA_RESERVED_SHARED STV_DEFAULT"
__nv_reservedSMEM_offset_0_alias:
	.zero		0
	.zero		64


//--------------------- .nv.constant0._Z24oddEvenTranspositionSortPii --------------------------
	.section	.nv.constant0._Z24oddEvenTranspositionSortPii,"a",@progbits
	.sectionflags	@""
	.align	4
.nv.constant0._Z24oddEvenTranspositionSortPii:
	.zero		908


//--------------------- SYMBOLS --------------------------

	.type		.nv.reservedSmem.offset0,@object
	.size		.nv.reservedSmem.offset0,0x4
